	.target	sm_90

	.elftype	@"ET_EXEC"


//--------------------- .note.nv.tkinfo           --------------------------
	.section	.note.nv.tkinfo,"",@"SHT_NOTE"
	.sectionflags	@"SHF_NOTE_NV_TKINFO"
	.tkinfo
        /*0018*/ 	.word	0x00000002
        /*0030*/ 	.string	""
        /*0030*/ 	.string	"ptxas"
        /*0030*/ 	.string	"Cuda compilation tools, release 13.0, V13.0.88"
        /*0030*/ 	.string	"Build cuda_13.0.r13.0/compiler.36424714_0"
        /*0030*/ 	.string	"-arch sm_90 -m 64 "



//--------------------- .note.nv.cuinfo           --------------------------
	.section	.note.nv.cuinfo,"",@"SHT_NOTE"
	.sectionflags	@"SHF_NOTE_NV_CUINFO"
        /*0018*/ 	.short	0x0002
        /*001a*/ 	.short	0x005a
        /*001c*/ 	.short	0x0082
	.zero		2


//--------------------- .nv.info                  --------------------------
	.section	.nv.info,"",@"SHT_CUDA_INFO"
	.align	4


	//----- nvinfo : EIATTR_REGCOUNT
	.align		4
        /*0000*/ 	.byte	0x04, 0x2f
        /*0002*/ 	.short	(.L_29 - .L_28)
	.align		4
.L_28:
        /*0004*/ 	.word	index@(_ZN2at6native25weight_int8pack_mm_kernelEPKfPKaS2_Pfiii)
        /*0008*/ 	.word	0x00000020


	//----- nvinfo : EIATTR_FRAME_SIZE
	.align		4
.L_29:
        /*000c*/ 	.byte	0x04, 0x11
        /*000e*/ 	.short	(.L_31 - .L_30)
	.align		4
.L_30:
        /*0010*/ 	.word	index@(_ZN2at6native25weight_int8pack_mm_kernelEPKfPKaS2_Pfiii)
        /*0014*/ 	.word	0x00000000


	//----- nvinfo : EIATTR_MIN_STACK_SIZE
	.align		4
.L_31:
        /*0018*/ 	.byte	0x04, 0x12
        /*001a*/ 	.short	(.L_33 - .L_32)
	.align		4
.L_32:
        /*001c*/ 	.word	index@(_ZN2at6native25weight_int8pack_mm_kernelEPKfPKaS2_Pfiii)
        /*0020*/ 	.word	0x00000000
.L_33:


//--------------------- .nv.compat                --------------------------
	.section	.nv.compat,"",@"SHT_CUDA_COMPAT_INFO"
	.align	4
        /*0000*/ 	.byte	0x02, 0x09, 0x00, 0x00, 0x02, 0x02, 0x01, 0x00, 0x02, 0x05, 0x05, 0x00, 0x03, 0x07, 0x01, 0x01
        /*0010*/ 	.byte	0x02, 0x03, 0x00, 0x00, 0x02, 0x06, 0x01, 0x00, 0x04, 0x0b, 0x08, 0x00, 0x00, 0x00, 0x00, 0x00
        /*0020*/ 	.byte	0x00, 0x00, 0x00, 0x00


//--------------------- .nv.info._ZN2at6native25weight_int8pack_mm_kernelEPKfPKaS2_Pfiii --------------------------
	.section	.nv.info._ZN2at6native25weight_int8pack_mm_kernelEPKfPKaS2_Pfiii,"",@"SHT_CUDA_INFO"
	.sectionflags	@""
	.align	4


	//----- nvinfo : EIATTR_CUDA_API_VERSION
	.align		4
        /*0000*/ 	.byte	0x04, 0x37
        /*0002*/ 	.short	(.L_35 - .L_34)
.L_34:
        /*0004*/ 	.word	0x00000082


	//----- nvinfo : EIATTR_KPARAM_INFO
	.align		4
.L_35:
        /*0008*/ 	.byte	0x04, 0x17
        /*000a*/ 	.short	(.L_37 - .L_36)
.L_36:
        /*000c*/ 	.word	0x00000000
        /*0010*/ 	.short	0x0006
        /*0012*/ 	.short	0x0028
        /*0014*/ 	.byte	0x00, 0xf0, 0x11, 0x00


	//----- nvinfo : EIATTR_KPARAM_INFO
	.align		4
.L_37:
        /*0018*/ 	.byte	0x04, 0x17
        /*001a*/ 	.short	(.L_39 - .L_38)
.L_38:
        /*001c*/ 	.word	0x00000000
        /*0020*/ 	.short	0x0005
        /*0022*/ 	.short	0x0024
        /*0024*/ 	.byte	0x00, 0xf0, 0x11, 0x00


	//----- nvinfo : EIATTR_KPARAM_INFO
	.align		4
.L_39:
        /*0028*/ 	.byte	0x04, 0x17
        /*002a*/ 	.short	(.L_41 - .L_40)
.L_40:
        /*002c*/ 	.word	0x00000000
        /*0030*/ 	.short	0x0004
        /*0032*/ 	.short	0x0020
        /*0034*/ 	.byte	0x00, 0xf0, 0x11, 0x00


	//----- nvinfo : EIATTR_KPARAM_INFO
	.align		4
.L_41:
        /*0038*/ 	.byte	0x04, 0x17
        /*003a*/ 	.short	(.L_43 - .L_42)
.L_42:
        /*003c*/ 	.word	0x00000000
        /*0040*/ 	.short	0x0003
        /*0042*/ 	.short	0x0018
        /*0044*/ 	.byte	0x00, 0xf0, 0x21, 0x00


	//----- nvinfo : EIATTR_KPARAM_INFO
	.align		4
.L_43:
        /*0048*/ 	.byte	0x04, 0x17
        /*004a*/ 	.short	(.L_45 - .L_44)
.L_44:
        /*004c*/ 	.word	0x00000000
        /*0050*/ 	.short	0x0002
        /*0052*/ 	.short	0x0010
        /*0054*/ 	.byte	0x00, 0xf0, 0x21, 0x00


	//----- nvinfo : EIATTR_KPARAM_INFO
	.align		4
.L_45:
        /*0058*/ 	.byte	0x04, 0x17
        /*005a*/ 	.short	(.L_47 - .L_46)
.L_46:
        /*005c*/ 	.word	0x00000000
        /*0060*/ 	.short	0x0001
        /*0062*/ 	.short	0x0008
        /*0064*/ 	.byte	0x00, 0xf0, 0x21, 0x00


	//----- nvinfo : EIATTR_KPARAM_INFO
	.align		4
.L_47:
        /*0068*/ 	.byte	0x04, 0x17
        /*006a*/ 	.short	(.L_49 - .L_48)
.L_48:
        /*006c*/ 	.word	0x00000000
        /*0070*/ 	.short	0x0000
        /*0072*/ 	.short	0x0000
        /*0074*/ 	.byte	0x00, 0xf0, 0x21, 0x00


	//----- nvinfo : EIATTR_SPARSE_MMA_MASK
	.align		4
.L_49:
        /*0078*/ 	.byte	0x03, 0x50
        /*007a*/ 	.short	0x0000


	//----- nvinfo : EIATTR_MAXREG_COUNT
	.align		4
        /*007c*/ 	.byte	0x03, 0x1b
        /*007e*/ 	.short	0x00ff


	//----- nvinfo : EIATTR_MERCURY_ISA_VERSION
	.align		4
        /*0080*/ 	.byte	0x03, 0x5f
        /*0082*/ 	.short	0x0101


	//----- nvinfo : EIATTR_EXIT_INSTR_OFFSETS
	.align		4
        /*0084*/ 	.byte	0x04, 0x1c
        /*0086*/ 	.short	(.L_51 - .L_50)


	//   ....[0]....
.L_50:
        /*0088*/ 	.word	0x000000d0


	//   ....[1]....
        /*008c*/ 	.word	0x00000db0


	//----- nvinfo : EIATTR_CBANK_PARAM_SIZE
	.align		4
.L_51:
        /*0090*/ 	.byte	0x03, 0x19
        /*0092*/ 	.short	0x002c


	//----- nvinfo : EIATTR_PARAM_CBANK
	.align		4
        /*0094*/ 	.byte	0x04, 0x0a
        /*0096*/ 	.short	(.L_53 - .L_52)
	.align		4
.L_52:
        /*0098*/ 	.word	index@(.nv.constant0._ZN2at6native25weight_int8pack_mm_kernelEPKfPKaS2_Pfiii)
        /*009c*/ 	.short	0x0210
        /*009e*/ 	.short	0x002c


	//----- nvinfo : EIATTR_SW_WAR
	.align		4
.L_53:
        /*00a0*/ 	.byte	0x04, 0x36
        /*00a2*/ 	.short	(.L_55 - .L_54)
.L_54:
        /*00a4*/ 	.word	0x00000008
.L_55:


//--------------------- .nv.callgraph             --------------------------
	.section	.nv.callgraph,"",@"SHT_CUDA_CALLGRAPH"
	.align	4
	.sectionentsize	8
	.align		4
        /*0000*/ 	.word	0x00000000
	.align		4
        /*0004*/ 	.word	0xffffffff
	.align		4
        /*0008*/ 	.word	0x00000000
	.align		4
        /*000c*/ 	.word	0xfffffffe
	.align		4
        /*0010*/ 	.word	0x00000000
	.align		4
        /*0014*/ 	.word	0xfffffffd
	.align		4
        /*0018*/ 	.word	0x00000000
	.align		4
        /*001c*/ 	.word	0xfffffffc


//--------------------- .nv.constant4             --------------------------
	.section	.nv.constant4,"a",@progbits
	.align	8
	.align		8
.nv.constant4:
        /*0000*/ 	.dword	_ZN39_INTERNAL_fa692857_9_int8mm_cu_1fafbbe54cuda3std3__45__cpo5beginE
	.align		8
        /*0008*/ 	.dword	_ZN39_INTERNAL_fa692857_9_int8mm_cu_1fafbbe54cuda3std3__45__cpo3endE
	.align		8
        /*0010*/ 	.dword	_ZN39_INTERNAL_fa692857_9_int8mm_cu_1fafbbe54cuda3std3__45__cpo6cbeginE
	.align		8
        /*0018*/ 	.dword	_ZN39_INTERNAL_fa692857_9_int8mm_cu_1fafbbe54cuda3std3__45__cpo4cendE
	.align		8
        /*0020*/ 	.dword	_ZN39_INTERNAL_fa692857_9_int8mm_cu_1fafbbe54cuda3std3__45__cpo6rbeginE
	.align		8
        /*0028*/ 	.dword	_ZN39_INTERNAL_fa692857_9_int8mm_cu_1fafbbe54cuda3std3__45__cpo4rendE
	.align		8
        /*0030*/ 	.dword	_ZN39_INTERNAL_fa692857_9_int8mm_cu_1fafbbe54cuda3std3__45__cpo7crbeginE
	.align		8
        /*0038*/ 	.dword	_ZN39_INTERNAL_fa692857_9_int8mm_cu_1fafbbe54cuda3std3__45__cpo5crendE
	.align		8
        /*0040*/ 	.dword	_ZN39_INTERNAL_fa692857_9_int8mm_cu_1fafbbe54cuda3std3__441_GLOBAL__N__fa692857_9_int8mm_cu_1fafbbe56ignoreE
	.align		8
        /*0048*/ 	.dword	_ZN39_INTERNAL_fa692857_9_int8mm_cu_1fafbbe54cuda3std3__419piecewise_constructE
	.align		8
        /*0050*/ 	.dword	_ZN39_INTERNAL_fa692857_9_int8mm_cu_1fafbbe54cuda3std3__48in_placeE
	.align		8
        /*0058*/ 	.dword	_ZN39_INTERNAL_fa692857_9_int8mm_cu_1fafbbe54cuda3std3__420unreachable_sentinelE
	.align		8
        /*0060*/ 	.dword	_ZN39_INTERNAL_fa692857_9_int8mm_cu_1fafbbe54cuda3std6ranges3__45__cpo4swapE
	.align		8
        /*0068*/ 	.dword	_ZN39_INTERNAL_fa692857_9_int8mm_cu_1fafbbe54cuda3std6ranges3__45__cpo9iter_moveE
	.align		8
        /*0070*/ 	.dword	_ZN39_INTERNAL_fa692857_9_int8mm_cu_1fafbbe54cuda3std6ranges3__45__cpo5beginE
	.align		8
        /*0078*/ 	.dword	_ZN39_INTERNAL_fa692857_9_int8mm_cu_1fafbbe54cuda3std6ranges3__45__cpo3endE
	.align		8
        /*0080*/ 	.dword	_ZN39_INTERNAL_fa692857_9_int8mm_cu_1fafbbe54cuda3std6ranges3__45__cpo6cbeginE
	.align		8
        /*0088*/ 	.dword	_ZN39_INTERNAL_fa692857_9_int8mm_cu_1fafbbe54cuda3std6ranges3__45__cpo4cendE
	.align		8
        /*0090*/ 	.dword	_ZN39_INTERNAL_fa692857_9_int8mm_cu_1fafbbe54cuda3std6ranges3__45__cpo7advanceE
	.align		8
        /*0098*/ 	.dword	_ZN39_INTERNAL_fa692857_9_int8mm_cu_1fafbbe54cuda3std6ranges3__45__cpo9iter_swapE
	.align		8
        /*00a0*/ 	.dword	_ZN39_INTERNAL_fa692857_9_int8mm_cu_1fafbbe54cuda3std6ranges3__45__cpo4nextE
	.align		8
        /*00a8*/ 	.dword	_ZN39_INTERNAL_fa692857_9_int8mm_cu_1fafbbe54cuda3std6ranges3__45__cpo4prevE
	.align		8
        /*00b0*/ 	.dword	_ZN39_INTERNAL_fa692857_9_int8mm_cu_1fafbbe54cuda3std6ranges3__45__cpo4dataE
	.align		8
        /*00b8*/ 	.dword	_ZN39_INTERNAL_fa692857_9_int8mm_cu_1fafbbe54cuda3std6ranges3__45__cpo5cdataE
	.align		8
        /*00c0*/ 	.dword	_ZN39_INTERNAL_fa692857_9_int8mm_cu_1fafbbe54cuda3std6ranges3__45__cpo4sizeE
	.align		8
        /*00c8*/ 	.dword	_ZN39_INTERNAL_fa692857_9_int8mm_cu_1fafbbe54cuda3std6ranges3__45__cpo5ssizeE
	.align		8
        /*00d0*/ 	.dword	_ZN39_INTERNAL_fa692857_9_int8mm_cu_1fafbbe54cuda3std6ranges3__45__cpo8distanceE
	.align		8
        /*00d8*/ 	.dword	_ZN39_INTERNAL_fa692857_9_int8mm_cu_1fafbbe56thrust23THRUST_300001_SM_900_NS6system6detail10sequential3seqE


//--------------------- .text._ZN2at6native25weight_int8pack_mm_kernelEPKfPKaS2_Pfiii --------------------------
	.section	.text._ZN2at6native25weight_int8pack_mm_kernelEPKfPKaS2_Pfiii,"ax",@progbits
	.align	128
        .global         _ZN2at6native25weight_int8pack_mm_kernelEPKfPKaS2_Pfiii
        .type           _ZN2at6native25weight_int8pack_mm_kernelEPKfPKaS2_Pfiii,@function
        .size           _ZN2at6native25weight_int8pack_mm_kernelEPKfPKaS2_Pfiii,(.L_x_8 - _ZN2at6native25weight_int8pack_mm_kernelEPKfPKaS2_Pfiii)
        .other          _ZN2at6native25weight_int8pack_mm_kernelEPKfPKaS2_Pfiii,@"STO_CUDA_ENTRY STV_DEFAULT"
_ZN2at6native25weight_int8pack_mm_kernelEPKfPKaS2_Pfiii:
.text._ZN2at6native25weight_int8pack_mm_kernelEPKfPKaS2_Pfiii:
[----:B------:R-:W-:Y:S01]  /*0000*/  LDC R1, c[0x0][0x28] ;  /* 0x00000a00ff017b82 */ /* 0x000fe20000000800 */
[----:B------:R-:W0:Y:S01]  /*0010*/  S2R R0, SR_CTAID.X ;  /* 0x0000000000007919 */ /* 0x000e220000002500 */
[----:B------:R-:W-:Y:S01]  /*0020*/  ULDC UR4, c[0x0][0x4] ;  /* 0x0000010000047ab9 */ /* 0x000fe20000000800 */
[----:B------:R-:W-:Y:S01]  /*0030*/  ULDC UR5, c[0x0][0x0] ;  /* 0x0000000000057ab9 */ /* 0x000fe20000000800 */
[----:B------:R-:W0:Y:S01]  /*0040*/  S2R R3, SR_TID.X ;  /* 0x0000000000037919 */ /* 0x000e220000002100 */
[----:B------:R-:W1:Y:S01]  /*0050*/  S2R R7, SR_CTAID.Y ;  /* 0x0000000000077919 */ /* 0x000e620000002600 */
[----:B------:R-:W1:Y:S01]  /*0060*/  S2R R2, SR_TID.Y ;  /* 0x0000000000027919 */ /* 0x000e620000002200 */
[----:B0-----:R-:W-:Y:S01]  /*0070*/  IMAD R0, R0, UR5, R3 ;  /* 0x0000000500007c24 */ /* 0x001fe2000f8e0203 */
[----:B------:R-:W-:-:S04]  /*0080*/  ULDC UR5, c[0x0][0x238] ;  /* 0x00008e0000057ab9 */ /* 0x000fc80000000800 */
[----:B------:R-:W-:Y:S01]  /*0090*/  ISETP.GE.AND P0, PT, R0, UR5, PT ;  /* 0x0000000500007c0c */ /* 0x000fe2000bf06270 */
[----:B-1----:R-:W-:Y:S01]  /*00a0*/  IMAD R7, R7, UR4, R2 ;  /* 0x0000000407077c24 */ /* 0x002fe2000f8e0202 */
[----:B------:R-:W-:-:S04]  /*00b0*/  ULDC UR4, c[0x0][0x230] ;  /* 0x00008c0000047ab9 */ /* 0x000fc80000000800 */
[----:B------:R-:W-:-:S13]  /*00c0*/  ISETP.GE.OR P0, PT, R7, UR4, P0 ;  /* 0x0000000407007c0c */ /* 0x000fda0008706670 */
[----:B------:R-:W-:Y:S05]  /*00d0*/  @P0 EXIT ;  /* 0x000000000000094d */ /* 0x000fea0003800000 */
[----:B------:R-:W0:Y:S01]  /*00e0*/  LDC R6, c[0x0][0x234] ;  /* 0x00008d00ff067b82 */ /* 0x000e220000000800 */
[----:B------:R-:W-:Y:S01]  /*00f0*/  ULDC.64 UR6, c[0x0][0x208] ;  /* 0x0000820000067ab9 */ /* 0x000fe20000000a00 */
[----:B------:R-:W-:Y:S01]  /*0100*/  HFMA2.MMA R10, -RZ, RZ, 0, 0 ;  /* 0x00000000ff0a7435 */ /* 0x000fe200000001ff */
[----:B0-----:R-:W-:-:S13]  /*0110*/  ISETP.GE.AND P0, PT, R6, 0x1, PT ;  /* 0x000000010600780c */ /* 0x001fda0003f06270 */
[----:B------:R-:W-:Y:S05]  /*0120*/  @!P0 BRA `(.L_x_0) ;  /* 0x0000000c00008947 */ /* 0x000fea0003800000 */
[C---:B------:R-:W-:Y:S01]  /*0130*/  IADD3 R2, R6.reuse, -0x1, RZ ;  /* 0xffffffff06027810 */ /* 0x040fe20007ffe0ff */
[----:B------:R-:W-:Y:S01]  /*0140*/  UMOV UR4, URZ ;  /* 0x0000003f00047c82 */ /* 0x000fe20008000000 */
[----:B------:R-:W-:Y:S02]  /*0150*/  LOP3.LUT R9, R6, 0x3, RZ, 0xc0, !PT ;  /* 0x0000000306097812 */ /* 0x000fe400078ec0ff */
[----:B------:R-:W-:Y:S02]  /*0160*/  ISETP.GE.U32.AND P0, PT, R2, 0x3, PT ;  /* 0x000000030200780c */ /* 0x000fe40003f06070 */
[----:B------:R-:W-:-:S11]  /*0170*/  MOV R10, RZ ;  /* 0x000000ff000a7202 */ /* 0x000fd60000000f00 */
[----:B------:R-:W-:Y:S05]  /*0180*/  @!P0 BRA `(.L_x_1) ;  /* 0x0000000800808947 */ /* 0x000fea0003800000 */
[----:B------:R-:W0:Y:S01]  /*0190*/  LDC.64 R2, c[0x0][0x210] ;  /* 0x00008400ff027b82 */ /* 0x000e220000000a00 */
[-C--:B------:R-:W-:Y:S01]  /*01a0*/  IADD3 R8, -R9, R6.reuse, RZ ;  /* 0x0000000609087210 */ /* 0x080fe20007ffe1ff */
[-C--:B------:R-:W-:Y:S01]  /*01b0*/  IMAD R23, R0, R6.reuse, RZ ;  /* 0x0000000600177224 */ /* 0x080fe200078e02ff */
[----:B------:R-:W-:Y:S01]  /*01c0*/  UMOV UR4, URZ ;  /* 0x0000003f00047c82 */ /* 0x000fe20008000000 */
[----:B------:R-:W-:Y:S01]  /*01d0*/  IMAD R5, R7, R6, RZ ;  /* 0x0000000607057224 */ /* 0x000fe200078e02ff */
[----:B------:R-:W-:Y:S01]  /*01e0*/  ISETP.GT.AND P0, PT, R8, RZ, PT ;  /* 0x000000ff0800720c */ /* 0x000fe20003f04270 */
[----:B------:R-:W-:Y:S01]  /*01f0*/  ULDC.64 UR8, c[0x0][0x218] ;  /* 0x0000860000087ab9 */ /* 0x000fe20000000a00 */
[----:B------:R-:W-:Y:S01]  /*0200*/  IMAD.MOV.U32 R10, RZ, RZ, RZ ;  /* 0x000000ffff0a7224 */ /* 0x000fe200078e00ff */
[----:B------:R-:W-:Y:S01]  /*0210*/  SHF.R.S32.HI R24, RZ, 0x1f, R23 ;  /* 0x0000001fff187819 */ /* 0x000fe20000011417 */
[----:B0-----:R-:W-:-:S09]  /*0220*/  IMAD.WIDE R2, R5, 0x4, R2 ;  /* 0x0000000405027825 */ /* 0x001fd200078e0202 */
[----:B------:R-:W-:Y:S05]  /*0230*/  @!P0 BRA `(.L_x_2) ;  /* 0x0000000400ec8947 */ /* 0x000fea0003800000 */
[----:B------:R-:W-:Y:S02]  /*0240*/  ISETP.GT.AND P1, PT, R8, 0xc, PT ;  /* 0x0000000c0800780c */ /* 0x000fe40003f24270 */
[----:B------:R-:W-:-:S11]  /*0250*/  PLOP3.LUT P0, PT, PT, PT, PT, 0x80, 0x0 ;  /* 0x000000000000781c */ /* 0x000fd60003f0f070 */
[----:B------:R-:W-:Y:S05]  /*0260*/  @!P1 BRA `(.L_x_3) ;  /* 0x00000004002c9947 */ /* 0x000fea0003800000 */
[----:B------:R-:W-:-:S13]  /*0270*/  PLOP3.LUT P0, PT, PT, PT, PT, 0x8, 0x0 ;  /* 0x000000000000781c */ /* 0x000fda0003f0e170 */
.L_x_4:
[----:B------:R-:W-:Y:S01]  /*0280*/  IADD3 R4, P1, R23, UR8, RZ ;  /* 0x0000000817047c10 */ /* 0x000fe2000ff3e0ff */
[----:B------:R-:W2:Y:S03]  /*0290*/  LDG.E R22, desc[UR6][R2.64] ;  /* 0x0000000602167981 */ /* 0x000ea6000c1e1900 */
[----:B------:R-:W-:Y:S01]  /*02a0*/  IADD3.X R5, R24, UR9, RZ, P1, !PT ;  /* 0x0000000918057c10 */ /* 0x000fe20008ffe4ff */
[----:B------:R-:W3:Y:S04]  /*02b0*/  LDG.E R11, desc[UR6][R2.64+0x4] ;  /* 0x00000406020b7981 */ /* 0x000ee8000c1e1900 */
[----:B------:R-:W4:Y:S04]  /*02c0*/  LDG.E.S8 R28, desc[UR6][R4.64] ;  /* 0x00000006041c7981 */ /* 0x000f28000c1e1300 */
[----:B------:R-:W5:Y:S04]  /*02d0*/  LDG.E.S8 R25, desc[UR6][R4.64+0x1] ;  /* 0x0000010604197981 */ /* 0x000f68000c1e1300 */
[----:B------:R-:W3:Y:S04]  /*02e0*/  LDG.E.S8 R26, desc[UR6][R4.64+0x2] ;  /* 0x00000206041a7981 */ /* 0x000ee8000c1e1300 */
[----:B------:R-:W3:Y:S04]  /*02f0*/  LDG.E.S8 R19, desc[UR6][R4.64+0x3] ;  /* 0x0000030604137981 */ /* 0x000ee8000c1e1300 */
[----:B------:R-:W3:Y:S04]  /*0300*/  LDG.E.S8 R18, desc[UR6][R4.64+0x4] ;  /* 0x0000040604127981 */ /* 0x000ee8000c1e1300 */
[----:B------:R-:W3:Y:S04]  /*0310*/  LDG.E.S8 R20, desc[UR6][R4.64+0x5] ;  /* 0x0000050604147981 */ /* 0x000ee8000c1e1300 */
[----:B------:R-:W3:Y:S04]  /*0320*/  LDG.E R14, desc[UR6][R2.64+0x8] ;  /* 0x00000806020e7981 */ /* 0x000ee8000c1e1900 */
[----:B------:R-:W3:Y:S04]  /*0330*/  LDG.E.S8 R21, desc[UR6][R4.64+0x6] ;  /* 0x0000060604157981 */ /* 0x000ee8000c1e1300 */
[----:B------:R-:W3:Y:S04]  /*0340*/  LDG.E R16, desc[UR6][R2.64+0xc] ;  /* 0x00000c0602107981 */ /* 0x000ee8000c1e1900 */
[----:B------:R-:W3:Y:S04]  /*0350*/  LDG.E R17, desc[UR6][R2.64+0x10] ;  /* 0x0000100602117981 */ /* 0x000ee8000c1e1900 */
[----:B------:R-:W3:Y:S04]  /*0360*/  LDG.E R15, desc[UR6][R2.64+0x14] ;  /* 0x00001406020f7981 */ /* 0x000ee8000c1e1900 */
[----:B------:R-:W3:Y:S01]  /*0370*/  LDG.E.S8 R12, desc[UR6][R4.64+0x7] ;  /* 0x00000706040c7981 */ /* 0x000ee2000c1e1300 */
[----:B----4-:R-:W2:Y:S02]  /*0380*/  I2F.S16 R13, R28 ;  /* 0x0000001c000d7306 */ /* 0x010ea40000101400 */
[----:B--2---:R-:W-:-:S02]  /*0390*/  FFMA.FTZ R22, R13, R22, R10 ;  /* 0x000000160d167223 */ /* 0x004fc4000001000a */
[----:B------:R-:W2:Y:S04]  /*03a0*/  LDG.E R13, desc[UR6][R2.64+0x18] ;  /* 0x00001806020d7981 */ /* 0x000ea8000c1e1900 */
[----:B------:R-:W4:Y:S01]  /*03b0*/  LDG.E R10, desc[UR6][R2.64+0x1c] ;  /* 0x00001c06020a7981 */ /* 0x000f22000c1e1900 */
[----:B-----5:R-:W0:Y:S08]  /*03c0*/  I2F.S16 R25, R25 ;  /* 0x0000001900197306 */ /* 0x020e300000101400 */
[----:B---3--:R1:W3:Y:S08]  /*03d0*/  I2F.S16 R27, R26 ;  /* 0x0000001a001b7306 */ /* 0x0082f00000101400 */
[----:B------:R-:W5:Y:S01]  /*03e0*/  I2F.S16 R19, R19 ;  /* 0x0000001300137306 */ /* 0x000f620000101400 */
[----:B0-----:R-:W-:Y:S01]  /*03f0*/  FFMA.FTZ R22, R25, R11, R22 ;  /* 0x0000000b19167223 */ /* 0x001fe20000010016 */
[----:B-1----:R-:W4:Y:S04]  /*0400*/  LDG.E R26, desc[UR6][R2.64+0x30] ;  /* 0x00003006021a7981 */ /* 0x002f28000c1e1900 */
[----:B------:R-:W4:Y:S02]  /*0410*/  LDG.E.S8 R11, desc[UR6][R4.64+0x8] ;  /* 0x00000806040b7981 */ /* 0x000f24000c1e1300 */
[----:B------:R-:W0:Y:S01]  /*0420*/  I2F.S16 R18, R18 ;  /* 0x0000001200127306 */ /* 0x000e220000101400 */
[----:B---3--:R-:W-:Y:S01]  /*0430*/  FFMA.FTZ R28, R27, R14, R22 ;  /* 0x0000000e1b1c7223 */ /* 0x008fe20000010016 */
[----:B------:R-:W3:Y:S04]  /*0440*/  LDG.E.S8 R25, desc[UR6][R4.64+0xf] ;  /* 0x00000f0604197981 */ /* 0x000ee8000c1e1300 */
[----:B------:R-:W3:Y:S02]  /*0450*/  LDG.E.S8 R14, desc[UR6][R4.64+0x9] ;  /* 0x00000906040e7981 */ /* 0x000ee4000c1e1300 */
[----:B------:R-:W1:Y:S01]  /*0460*/  I2F.S16 R20, R20 ;  /* 0x0000001400147306 */ /* 0x000e620000101400 */
[----:B-----5:R-:W-:-:S02]  /*0470*/  FFMA.FTZ R27, R19, R16, R28 ;  /* 0x00000010131b7223 */ /* 0x020fc4000001001c */
[----:B------:R-:W5:Y:S04]  /*0480*/  LDG.E.S8 R16, desc[UR6][R4.64+0xa] ;  /* 0x00000a0604107981 */ /* 0x000f68000c1e1300 */
[----:B------:R-:W5:Y:S01]  /*0490*/  LDG.E.S8 R19, desc[UR6][R4.64+0xb] ;  /* 0x00000b0604137981 */ /* 0x000f62000c1e1300 */
[----:B------:R1:W2:Y:S01]  /*04a0*/  I2F.S16 R22, R21 ;  /* 0x0000001500167306 */ /* 0x0002a20000101400 */
[----:B0-----:R-:W-:Y:S02]  /*04b0*/  FFMA.FTZ R27, R18, R17, R27 ;  /* 0x00000011121b7223 */ /* 0x001fe4000001001b */
[----:B------:R-:W5:Y:S04]  /*04c0*/  LDG.E R17, desc[UR6][R2.64+0x20] ;  /* 0x0000200602117981 */ /* 0x000f68000c1e1900 */
[----:B------:R-:W5:Y:S01]  /*04d0*/  LDG.E.S8 R18, desc[UR6][R4.64+0xc] ;  /* 0x00000c0604127981 */ /* 0x000f62000c1e1300 */
[----:B-1----:R-:W-:Y:S01]  /*04e0*/  FFMA.FTZ R27, R20, R15, R27 ;  /* 0x0000000f141b7223 */ /* 0x002fe2000001001b */
[----:B------:R-:W4:Y:S02]  /*04f0*/  I2F.S16 R29, R12 ;  /* 0x0000000c001d7306 */ /* 0x000f240000101400 */
[----:B------:R-:W5:Y:S04]  /*0500*/  LDG.E R20, desc[UR6][R2.64+0x24] ;  /* 0x0000240602147981 */ /* 0x000f68000c1e1900 */
[----:B------:R-:W5:Y:S04]  /*0510*/  LDG.E.S8 R15, desc[UR6][R4.64+0xd] ;  /* 0x00000d06040f7981 */ /* 0x000f68000c1e1300 */
[----:B------:R-:W5:Y:S01]  /*0520*/  LDG.E R21, desc[UR6][R2.64+0x2c] ;  /* 0x00002c0602157981 */ /* 0x000f62000c1e1900 */
[----:B--2---:R-:W-:-:S03]  /*0530*/  FFMA.FTZ R28, R22, R13, R27 ;  /* 0x0000000d161c7223 */ /* 0x004fc6000001001b */
[----:B------:R-:W2:Y:S04]  /*0540*/  LDG.E R22, desc[UR6][R2.64+0x28] ;  /* 0x0000280602167981 */ /* 0x000ea8000c1e1900 */
[----:B------:R-:W2:Y:S01]  /*0550*/  LDG.E.S8 R13, desc[UR6][R4.64+0xe] ;  /* 0x00000e06040d7981 */ /* 0x000ea2000c1e1300 */
[----:B----4-:R-:W-:-:S03]  /*0560*/  FFMA.FTZ R29, R29, R10, R28 ;  /* 0x0000000a1d1d7223 */ /* 0x010fc6000001001c */
[----:B------:R-:W4:Y:S04]  /*0570*/  LDG.E R28, desc[UR6][R2.64+0x34] ;  /* 0x00003406021c7981 */ /* 0x000f28000c1e1900 */
[----:B------:R-:W4:Y:S04]  /*0580*/  LDG.E R10, desc[UR6][R2.64+0x38] ;  /* 0x00003806020a7981 */ /* 0x000f28000c1e1900 */
[----:B------:R0:W4:Y:S01]  /*0590*/  LDG.E R27, desc[UR6][R2.64+0x3c] ;  /* 0x00003c06021b7981 */ /* 0x000122000c1e1900 */
[----:B------:R-:W1:Y:S08]  /*05a0*/  I2F.S16 R12, R11 ;  /* 0x0000000b000c7306 */ /* 0x000e700000101400 */
[----:B---3--:R-:W3:Y:S08]  /*05b0*/  I2F.S16 R14, R14 ;  /* 0x0000000e000e7306 */ /* 0x008ef00000101400 */
[----:B-----5:R-:W2:Y:S01]  /*05c0*/  I2F.S16 R16, R16 ;  /* 0x0000001000107306 */ /* 0x020ea20000101400 */
[----:B-1----:R-:W-:-:S07]  /*05d0*/  FFMA.FTZ R17, R12, R17, R29 ;  /* 0x000000110c117223 */ /* 0x002fce000001001d */
[----:B------:R-:W1:Y:S01]  /*05e0*/  I2F.S16 R19, R19 ;  /* 0x0000001300137306 */ /* 0x000e620000101400 */
[----:B---3--:R-:W-:-:S07]  /*05f0*/  FFMA.FTZ R17, R14, R20, R17 ;  /* 0x000000140e117223 */ /* 0x008fce0000010011 */
[----:B------:R-:W3:Y:S01]  /*0600*/  I2F.S16 R18, R18 ;  /* 0x0000001200127306 */ /* 0x000ee20000101400 */
[----:B------:R-:W-:-:S07]  /*0610*/  IADD3 R8, R8, -0x10, RZ ;  /* 0xfffffff008087810 */ /* 0x000fce0007ffe0ff */
[----:B------:R-:W4:Y:S01]  /*0620*/  I2F.S16 R15, R15 ;  /* 0x0000000f000f7306 */ /* 0x000f220000101400 */
[----:B------:R-:W-:-:S07]  /*0630*/  ISETP.GT.AND P1, PT, R8, 0xc, PT ;  /* 0x0000000c0800780c */ /* 0x000fce0003f24270 */
[----:B------:R-:W-:Y:S01]  /*0640*/  I2F.S16 R25, R25 ;  /* 0x0000001900197306 */ /* 0x000fe20000101400 */
[----:B------:R-:W-:Y:S01]  /*0650*/  UIADD3 UR8, UP0, UR8, 0x10, URZ ;  /* 0x0000001008087890 */ /* 0x000fe2000ff1e03f */
[----:B0-----:R-:W-:Y:S01]  /*0660*/  IADD3 R2, P2, R2, 0x40, RZ ;  /* 0x0000004002027810 */ /* 0x001fe20007f5e0ff */
[----:B------:R-:W-:Y:S02]  /*0670*/  UIADD3 UR4, UR4, 0x10, URZ ;  /* 0x0000001004047890 */ /* 0x000fe4000fffe03f */
[----:B------:R-:W-:Y:S01]  /*0680*/  UIADD3.X UR9, URZ, UR9, URZ, UP0, !UPT ;  /* 0x000000093f097290 */ /* 0x000fe200087fe43f */
[----:B------:R-:W-:Y:S01]  /*0690*/  IADD3.X R3, RZ, R3, RZ, P2, !PT ;  /* 0x00000003ff037210 */ /* 0x000fe200017fe4ff */
[----:B--2---:R-:W-:Y:S01]  /*06a0*/  FFMA.FTZ R22, R16, R22, R17 ;  /* 0x0000001610167223 */ /* 0x004fe20000010011 */
[----:B------:R-:W0:Y:S03]  /*06b0*/  I2F.S16 R4, R13 ;  /* 0x0000000d00047306 */ /* 0x000e260000101400 */
[----:B-1----:R-:W-:-:S04]  /*06c0*/  FFMA.FTZ R21, R19, R21, R22 ;  /* 0x0000001513157223 */ /* 0x002fc80000010016 */
[----:B---3--:R-:W-:-:S04]  /*06d0*/  FFMA.FTZ R26, R18, R26, R21 ;  /* 0x0000001a121a7223 */ /* 0x008fc80000010015 */
[----:B----4-:R-:W-:-:S04]  /*06e0*/  FFMA.FTZ R5, R15, R28, R26 ;  /* 0x0000001c0f057223 */ /* 0x010fc8000001001a */
[----:B0-----:R-:W-:-:S04]  /*06f0*/  FFMA.FTZ R10, R4, R10, R5 ;  /* 0x0000000a040a7223 */ /* 0x001fc80000010005 */
[----:B------:R-:W-:Y:S01]  /*0700*/  FFMA.FTZ R10, R25, R27, R10 ;  /* 0x0000001b190a7223 */ /* 0x000fe2000001000a */
[----:B------:R-:W-:Y:S06]  /*0710*/  @P1 BRA `(.L_x_4) ;  /* 0xfffffff800d81947 */ /* 0x000fec000383ffff */
.L_x_3:
[----:B------:R-:W-:-:S13]  /*0720*/  ISETP.GT.AND P1, PT, R8, 0x4, PT ;  /* 0x000000040800780c */ /* 0x000fda0003f24270 */
[----:B------:R-:W-:Y:S05]  /*0730*/  @!P1 BRA `(.L_x_5) ;  /* 0x0000000000a49947 */ /* 0x000fea0003800000 */
[----:B------:R-:W-:Y:S01]  /*0740*/  IADD3 R4, P0, R23, UR8, RZ ;  /* 0x0000000817047c10 */ /* 0x000fe2000ff1e0ff */
[----:B------:R-:W2:Y:S03]  /*0750*/  LDG.E R17, desc[UR6][R2.64] ;  /* 0x0000000602117981 */ /* 0x000ea6000c1e1900 */
[----:B------:R-:W-:Y:S01]  /*0760*/  IADD3.X R5, R24, UR9, RZ, P0, !PT ;  /* 0x0000000918057c10 */ /* 0x000fe200087fe4ff */
[----:B------:R-:W3:Y:S04]  /*0770*/  LDG.E R16, desc[UR6][R2.64+0x4] ;  /* 0x0000040602107981 */ /* 0x000ee8000c1e1900 */
[----:B------:R-:W4:Y:S04]  /*0780*/  LDG.E.S8 R27, desc[UR6][R4.64] ;  /* 0x00000006041b7981 */ /* 0x000f28000c1e1300 */
[----:B------:R-:W5:Y:S04]  /*0790*/  LDG.E.S8 R25, desc[UR6][R4.64+0x1] ;  /* 0x0000010604197981 */ /* 0x000f68000c1e1300 */
[----:B------:R-:W2:Y:S04]  /*07a0*/  LDG.E.S8 R28, desc[UR6][R4.64+0x2] ;  /* 0x00000206041c7981 */ /* 0x000ea8000c1e1300 */
[----:B------:R-:W3:Y:S04]  /*07b0*/  LDG.E.S8 R26, desc[UR6][R4.64+0x3] ;  /* 0x00000306041a7981 */ /* 0x000ee8000c1e1300 */
[----:B------:R-:W3:Y:S04]  /*07c0*/  LDG.E.S8 R18, desc[UR6][R4.64+0x4] ;  /* 0x0000040604127981 */ /* 0x000ee8000c1e1300 */
[----:B------:R-:W3:Y:S04]  /*07d0*/  LDG.E.S8 R12, desc[UR6][R4.64+0x5] ;  /* 0x00000506040c7981 */ /* 0x000ee8000c1e1300 */
[----:B------:R-:W3:Y:S04]  /*07e0*/  LDG.E R15, desc[UR6][R2.64+0x8] ;  /* 0x00000806020f7981 */ /* 0x000ee8000c1e1900 */
[----:B------:R-:W3:Y:S04]  /*07f0*/  LDG.E.S8 R11, desc[UR6][R4.64+0x6] ;  /* 0x00000606040b7981 */ /* 0x000ee8000c1e1300 */
[----:B------:R-:W3:Y:S04]  /*0800*/  LDG.E R14, desc[UR6][R2.64+0xc] ;  /* 0x00000c06020e7981 */ /* 0x000ee8000c1e1900 */
[----:B------:R-:W3:Y:S04]  /*0810*/  LDG.E.S8 R20, desc[UR6][R4.64+0x7] ;  /* 0x0000070604147981 */ /* 0x000ee8000c1e1300 */
[----:B------:R-:W3:Y:S04]  /*0820*/  LDG.E R13, desc[UR6][R2.64+0x10] ;  /* 0x00001006020d7981 */ /* 0x000ee8000c1e1900 */
[----:B------:R-:W3:Y:S04]  /*0830*/  LDG.E R22, desc[UR6][R2.64+0x14] ;  /* 0x0000140602167981 */ /* 0x000ee8000c1e1900 */
[----:B------:R-:W3:Y:S04]  /*0840*/  LDG.E R21, desc[UR6][R2.64+0x18] ;  /* 0x0000180602157981 */ /* 0x000ee8000c1e1900 */
[----:B------:R0:W3:Y:S01]  /*0850*/  LDG.E R19, desc[UR6][R2.64+0x1c] ;  /* 0x00001c0602137981 */ /* 0x0000e2000c1e1900 */
[----:B------:R-:W-:Y:S01]  /*0860*/  UIADD3 UR8, UP0, UR8, 0x8, URZ ;  /* 0x0000000808087890 */ /* 0x000fe2000ff1e03f */
[----:B------:R-:W-:Y:S01]  /*0870*/  PLOP3.LUT P0, PT, PT, PT, PT, 0x8, 0x0 ;  /* 0x000000000000781c */ /* 0x000fe20003f0e170 */
[----:B------:R-:W-:Y:S01]  /*0880*/  VIADD R8, R8, 0xfffffff8 ;  /* 0xfffffff808087836 */ /* 0x000fe20000000000 */
[----:B0-----:R-:W-:Y:S01]  /*0890*/  IADD3 R2, P1, R2, 0x20, RZ ;  /* 0x0000002002027810 */ /* 0x001fe20007f3e0ff */
[----:B------:R-:W-:-:S03]  /*08a0*/  UIADD3 UR4, UR4, 0x8, URZ ;  /* 0x0000000804047890 */ /* 0x000fc6000fffe03f */
[----:B------:R-:W-:Y:S01]  /*08b0*/  IADD3.X R3, RZ, R3, RZ, P1, !PT ;  /* 0x00000003ff037210 */ /* 0x000fe20000ffe4ff */
[----:B------:R-:W-:Y:S01]  /*08c0*/  UIADD3.X UR9, URZ, UR9, URZ, UP0, !UPT ;  /* 0x000000093f097290 */ /* 0x000fe200087fe43f */
[----:B----4-:R-:W0:Y:S08]  /*08d0*/  I2F.S16 R27, R27 ;  /* 0x0000001b001b7306 */ /* 0x010e300000101400 */
[----:B-----5:R-:W1:Y:S08]  /*08e0*/  I2F.S16 R25, R25 ;  /* 0x0000001900197306 */ /* 0x020e700000101400 */
[----:B--2---:R-:W2:Y:S01]  /*08f0*/  I2F.S16 R28, R28 ;  /* 0x0000001c001c7306 */ /* 0x004ea20000101400 */
[----:B0-----:R-:W-:-:S07]  /*0900*/  FFMA.FTZ R10, R27, R17, R10 ;  /* 0x000000111b0a7223 */ /* 0x001fce000001000a */
[----:B---3--:R-:W0:Y:S01]  /*0910*/  I2F.S16 R29, R26 ;  /* 0x0000001a001d7306 */ /* 0x008e220000101400 */
[----:B-1----:R-:W-:-:S07]  /*0920*/  FFMA.FTZ R5, R25, R16, R10 ;  /* 0x0000001019057223 */ /* 0x002fce000001000a */
[----:B------:R-:W1:Y:S01]  /*0930*/  I2F.S16 R18, R18 ;  /* 0x0000001200127306 */ /* 0x000e620000101400 */
[----:B--2---:R-:W-:-:S07]  /*0940*/  FFMA.FTZ R4, R28, R15, R5 ;  /* 0x0000000f1c047223 */ /* 0x004fce0000010005 */
[----:B------:R-:W2:Y:S01]  /*0950*/  I2F.S16 R17, R12 ;  /* 0x0000000c00117306 */ /* 0x000ea20000101400 */
[----:B0-----:R-:W-:-:S07]  /*0960*/  FFMA.FTZ R29, R29, R14, R4 ;  /* 0x0000000e1d1d7223 */ /* 0x001fce0000010004 */
[----:B------:R-:W0:Y:S01]  /*0970*/  I2F.S16 R11, R11 ;  /* 0x0000000b000b7306 */ /* 0x000e220000101400 */
[----:B-1----:R-:W-:-:S07]  /*0980*/  FFMA.FTZ R4, R18, R13, R29 ;  /* 0x0000000d12047223 */ /* 0x002fce000001001d */
[----:B------:R-:W1:Y:S01]  /*0990*/  I2F.S16 R5, R20 ;  /* 0x0000001400057306 */ /* 0x000e620000101400 */
[----:B--2---:R-:W-:-:S04]  /*09a0*/  FFMA.FTZ R4, R17, R22, R4 ;  /* 0x0000001611047223 */ /* 0x004fc80000010004 */
[----:B0-----:R-:W-:-:S04]  /*09b0*/  FFMA.FTZ R4, R11, R21, R4 ;  /* 0x000000150b047223 */ /* 0x001fc80000010004 */
[----:B-1----:R-:W-:-:S07]  /*09c0*/  FFMA.FTZ R10, R5, R19, R4 ;  /* 0x00000013050a7223 */ /* 0x002fce0000010004 */
.L_x_5:
[----:B------:R-:W-:-:S13]  /*09d0*/  ISETP.NE.OR P0, PT, R8, RZ, P0 ;  /* 0x000000ff0800720c */ /* 0x000fda0000705670 */
[----:B------:R-:W-:Y:S05]  /*09e0*/  @!P0 BRA `(.L_x_1) ;  /* 0x0000000000688947 */ /* 0x000fea0003800000 */
.L_x_2:
        /* <DEDUP_REMOVED lines=8> */
[----:B------:R-:W3:Y:S04]  /*0a70*/  LDG.E R16, desc[UR6][R2.64+0x8] ;  /* 0x0000080602107981 */ /* 0x000ee8000c1e1900 */
[----:B------:R0:W3:Y:S01]  /*0a80*/  LDG.E R18, desc[UR6][R2.64+0xc] ;  /* 0x00000c0602127981 */ /* 0x0000e2000c1e1900 */
[----:B------:R-:W-:-:S04]  /*0a90*/  IADD3 R8, R8, -0x4, RZ ;  /* 0xfffffffc08087810 */ /* 0x000fc80007ffe0ff */
[----:B------:R-:W-:Y:S01]  /*0aa0*/  ISETP.NE.AND P0, PT, R8, RZ, PT ;  /* 0x000000ff0800720c */ /* 0x000fe20003f05270 */
[----:B------:R-:W-:Y:S02]  /*0ab0*/  UIADD3 UR8, UP0, UR8, 0x4, URZ ;  /* 0x0000000408087890 */ /* 0x000fe4000ff1e03f */
[----:B------:R-:W-:Y:S01]  /*0ac0*/  UIADD3 UR4, UR4, 0x4, URZ ;  /* 0x0000000404047890 */ /* 0x000fe2000fffe03f */
[----:B0-----:R-:W-:Y:S01]  /*0ad0*/  IADD3 R2, P1, R2, 0x10, RZ ;  /* 0x0000001002027810 */ /* 0x001fe20007f3e0ff */
[----:B------:R-:W-:-:S03]  /*0ae0*/  UIADD3.X UR9, URZ, UR9, URZ, UP0, !UPT ;  /* 0x000000093f097290 */ /* 0x000fc600087fe43f */
[----:B------:R-:W-:Y:S01]  /*0af0*/  IADD3.X R3, RZ, R3, RZ, P1, !PT ;  /* 0x00000003ff037210 */ /* 0x000fe20000ffe4ff */
[----:B----4-:R-:W0:Y:S08]  /*0b00*/  I2F.S16 R11, R11 ;  /* 0x0000000b000b7306 */ /* 0x010e300000101400 */
[----:B-----5:R-:W1:Y:S08]  /*0b10*/  I2F.S16 R13, R13 ;  /* 0x0000000d000d7306 */ /* 0x020e700000101400 */
[----:B--2---:R-:W2:Y:S01]  /*0b20*/  I2F.S16 R15, R15 ;  /* 0x0000000f000f7306 */ /* 0x004ea20000101400 */
[----:B0-----:R-:W-:-:S07]  /*0b30*/  FFMA.FTZ R12, R11, R12, R10 ;  /* 0x0000000c0b0c7223 */ /* 0x001fce000001000a */
[----:B---3--:R-:W0:Y:S01]  /*0b40*/  I2F.S16 R17, R17 ;  /* 0x0000001100117306 */ /* 0x008e220000101400 */
[----:B-1----:R-:W-:-:S04]  /*0b50*/  FFMA.FTZ R12, R13, R14, R12 ;  /* 0x0000000e0d0c7223 */ /* 0x002fc8000001000c */
[----:B--2---:R-:W-:-:S04]  /*0b60*/  FFMA.FTZ R12, R15, R16, R12 ;  /* 0x000000100f0c7223 */ /* 0x004fc8000001000c */
[----:B0-----:R-:W-:Y:S01]  /*0b70*/  FFMA.FTZ R10, R17, R18, R12 ;  /* 0x00000012110a7223 */ /* 0x001fe2000001000c */
[----:B------:R-:W-:Y:S06]  /*0b80*/  @P0 BRA `(.L_x_2) ;  /* 0xfffffffc00980947 */ /* 0x000fec000383ffff */
.L_x_1:
[----:B------:R-:W-:-:S13]  /*0b90*/  ISETP.NE.AND P0, PT, R9, RZ, PT ;  /* 0x000000ff0900720c */ /* 0x000fda0003f05270 */
[----:B------:R-:W-:Y:S05]  /*0ba0*/  @!P0 BRA `(.L_x_0) ;  /* 0x0000000000608947 */ /* 0x000fea0003800000 */
[----:B------:R-:W0:Y:S01]  /*0bb0*/  LDC.64 R2, c[0x0][0x210] ;  /* 0x00008400ff027b82 */ /* 0x000e220000000a00 */
[-C--:B------:R-:W-:Y:S01]  /*0bc0*/  IMAD R4, R0, R6.reuse, UR4 ;  /* 0x0000000400047e24 */ /* 0x080fe2000f8e0206 */
[----:B------:R-:W-:Y:S01]  /*0bd0*/  ULDC.64 UR8, c[0x0][0x218] ;  /* 0x0000860000087ab9 */ /* 0x000fe20000000a00 */
[----:B------:R-:W-:-:S03]  /*0be0*/  IMAD R5, R7, R6, UR4 ;  /* 0x0000000407057e24 */ /* 0x000fc6000f8e0206 */
[----:B------:R-:W-:-:S04]  /*0bf0*/  IADD3 R12, P0, R4, UR8, RZ ;  /* 0x00000008040c7c10 */ /* 0x000fc8000ff1e0ff */
[----:B------:R-:W-:Y:S01]  /*0c00*/  LEA.HI.X.SX32 R13, R4, UR9, 0x1, P0 ;  /* 0x00000009040d7c11 */ /* 0x000fe200080f0eff */
[----:B0-----:R-:W-:-:S04]  /*0c10*/  IMAD.WIDE R2, R5, 0x4, R2 ;  /* 0x0000000405027825 */ /* 0x001fc800078e0202 */
[----:B------:R-:W-:Y:S01]  /*0c20*/  IMAD.MOV.U32 R11, RZ, RZ, R3 ;  /* 0x000000ffff0b7224 */ /* 0x000fe200078e0003 */
[----:B------:R-:W-:-:S07]  /*0c30*/  MOV R8, R2 ;  /* 0x0000000200087202 */ /* 0x000fce0000000f00 */
.L_x_6:
[----:B------:R-:W-:Y:S02]  /*0c40*/  MOV R2, R12 ;  /* 0x0000000c00027202 */ /* 0x000fe40000000f00 */
[----:B------:R-:W-:-:S05]  /*0c50*/  MOV R3, R13 ;  /* 0x0000000d00037202 */ /* 0x000fca0000000f00 */
[----:B------:R0:W2:Y:S02]  /*0c60*/  LDG.E.S8 R4, desc[UR6][R2.64] ;  /* 0x0000000602047981 */ /* 0x0000a4000c1e1300 */
[----:B0-----:R-:W-:Y:S01]  /*0c70*/  MOV R2, R8 ;  /* 0x0000000800027202 */ /* 0x001fe20000000f00 */
[----:B------:R-:W-:-:S05]  /*0c80*/  IMAD.MOV.U32 R3, RZ, RZ, R11 ;  /* 0x000000ffff037224 */ /* 0x000fca00078e000b */
[----:B------:R-:W3:Y:S01]  /*0c90*/  LDG.E R6, desc[UR6][R2.64] ;  /* 0x0000000602067981 */ /* 0x000ee2000c1e1900 */
[----:B------:R-:W-:Y:S02]  /*0ca0*/  IADD3 R9, R9, -0x1, RZ ;  /* 0xffffffff09097810 */ /* 0x000fe40007ffe0ff */
[----:B------:R-:W-:Y:S02]  /*0cb0*/  IADD3 R12, P1, R12, 0x1, RZ ;  /* 0x000000010c0c7810 */ /* 0x000fe40007f3e0ff */
[----:B------:R-:W-:Y:S02]  /*0cc0*/  ISETP.NE.AND P0, PT, R9, RZ, PT ;  /* 0x000000ff0900720c */ /* 0x000fe40003f05270 */
[----:B------:R-:W-:Y:S02]  /*0cd0*/  IADD3 R8, P2, R8, 0x4, RZ ;  /* 0x0000000408087810 */ /* 0x000fe40007f5e0ff */
[----:B------:R-:W-:Y:S02]  /*0ce0*/  IADD3.X R13, RZ, R13, RZ, P1, !PT ;  /* 0x0000000dff0d7210 */ /* 0x000fe40000ffe4ff */
[----:B------:R-:W-:Y:S01]  /*0cf0*/  IADD3.X R11, RZ, R11, RZ, P2, !PT ;  /* 0x0000000bff0b7210 */ /* 0x000fe200017fe4ff */
[----:B--2---:R-:W3:Y:S02]  /*0d00*/  I2F.S16 R5, R4 ;  /* 0x0000000400057306 */ /* 0x004ee40000101400 */
[----:B---3--:R-:W-:-:S04]  /*0d10*/  FFMA.FTZ R10, R5, R6, R10 ;  /* 0x00000006050a7223 */ /* 0x008fc8000001000a */
[----:B------:R-:W-:Y:S05]  /*0d20*/  @P0 BRA `(.L_x_6) ;  /* 0xfffffffc00c40947 */ /* 0x000fea000383ffff */
.L_x_0:
[----:B------:R-:W0:Y:S08]  /*0d30*/  LDC.64 R2, c[0x0][0x220] ;  /* 0x00008800ff027b82 */ /* 0x000e300000000a00 */
[----:B------:R-:W1:Y:S01]  /*0d40*/  LDC.64 R4, c[0x0][0x228] ;  /* 0x00008a00ff047b82 */ /* 0x000e620000000a00 */
[----:B0-----:R-:W-:-:S06]  /*0d50*/  IMAD.WIDE R2, R0, 0x4, R2 ;  /* 0x0000000400027825 */ /* 0x001fcc00078e0202 */
[----:B------:R-:W2:Y:S01]  /*0d60*/  LDG.E R3, desc[UR6][R2.64] ;  /* 0x0000000602037981 */ /* 0x000ea2000c1e1900 */
[----:B------:R-:W-:-:S04]  /*0d70*/  IMAD R7, R7, UR5, R0 ;  /* 0x0000000507077c24 */ /* 0x000fc8000f8e0200 */
[----:B-1----:R-:W-:-:S04]  /*0d80*/  IMAD.WIDE R4, R7, 0x4, R4 ;  /* 0x0000000407047825 */ /* 0x002fc800078e0204 */
[----:B--2---:R-:W-:-:S05]  /*0d90*/  FMUL.FTZ R7, R3, R10 ;  /* 0x0000000a03077220 */ /* 0x004fca0000410000 */
[----:B------:R-:W-:Y:S01]  /*0da0*/  STG.E desc[UR6][R4.64], R7 ;  /* 0x0000000704007986 */ /* 0x000fe2000c101906 */
[----:B------:R-:W-:Y:S05]  /*0db0*/  EXIT ;  /* 0x000000000000794d */ /* 0x000fea0003800000 */
.L_x_7:
[----:B------:R-:W-:-:S00]  /*0dc0*/  BRA `(.L_x_7) ;  /* 0xfffffffc00fc7947 */ /* 0x000fc0000383ffff */
[----:B------:R-:W-:-:S00]  /*0dd0*/  NOP ;  /* 0x0000000000007918 */ /* 0x000fc00000000000 */
        /* <DEDUP_REMOVED lines=10> */
.L_x_8:


//--------------------- .nv.shared.reserved.0     --------------------------
	.section	.nv.shared.reserved.0,"aw",@nobits
	.weak		__nv_reservedSMEM_offset_0_alias
	.size		__nv_reservedSMEM_offset_0_alias, 0, 0
	.other		__nv_reservedSMEM_offset_0_alias,@"STO_CUDA_RESERVED_SHARED STV_DEFAULT"
__nv_reservedSMEM_offset_0_alias:
	.zero		0


//--------------------- .nv.global                --------------------------
	.section	.nv.global,"aw",@nobits
.nv.global:
	.type		_ZN39_INTERNAL_fa692857_9_int8mm_cu_1fafbbe54cuda3std3__48in_placeE,@object
	.size		_ZN39_INTERNAL_fa692857_9_int8mm_cu_1fafbbe54cuda3std3__48in_placeE,(_ZN39_INTERNAL_fa692857_9_int8mm_cu_1fafbbe54cuda3std6ranges3__45__cpo8distanceE - _ZN39_INTERNAL_fa692857_9_int8mm_cu_1fafbbe54cuda3std3__48in_placeE)
_ZN39_INTERNAL_fa692857_9_int8mm_cu_1fafbbe54cuda3std3__48in_placeE:
	.zero		1
	.type		_ZN39_INTERNAL_fa692857_9_int8mm_cu_1fafbbe54cuda3std6ranges3__45__cpo8distanceE,@object
	.size		_ZN39_INTERNAL_fa692857_9_int8mm_cu_1fafbbe54cuda3std6ranges3__45__cpo8distanceE,(_ZN39_INTERNAL_fa692857_9_int8mm_cu_1fafbbe54cuda3std3__45__cpo6cbeginE - _ZN39_INTERNAL_fa692857_9_int8mm_cu_1fafbbe54cuda3std6ranges3__45__cpo8distanceE)
_ZN39_INTERNAL_fa692857_9_int8mm_cu_1fafbbe54cuda3std6ranges3__45__cpo8distanceE:
	.zero		1
	.type		_ZN39_INTERNAL_fa692857_9_int8mm_cu_1fafbbe54cuda3std3__45__cpo6cbeginE,@object
	.size		_ZN39_INTERNAL_fa692857_9_int8mm_cu_1fafbbe54cuda3std3__45__cpo6cbeginE,(_ZN39_INTERNAL_fa692857_9_int8mm_cu_1fafbbe54cuda3std6ranges3__45__cpo7advanceE - _ZN39_INTERNAL_fa692857_9_int8mm_cu_1fafbbe54cuda3std3__45__cpo6cbeginE)
_ZN39_INTERNAL_fa692857_9_int8mm_cu_1fafbbe54cuda3std3__45__cpo6cbeginE:
	.zero		1
	.type		_ZN39_INTERNAL_fa692857_9_int8mm_cu_1fafbbe54cuda3std6ranges3__45__cpo7advanceE,@object
	.size		_ZN39_INTERNAL_fa692857_9_int8mm_cu_1fafbbe54cuda3std6ranges3__45__cpo7advanceE,(_ZN39_INTERNAL_fa692857_9_int8mm_cu_1fafbbe54cuda3std3__45__cpo7crbeginE - _ZN39_INTERNAL_fa692857_9_int8mm_cu_1fafbbe54cuda3std6ranges3__45__cpo7advanceE)
_ZN39_INTERNAL_fa692857_9_int8mm_cu_1fafbbe54cuda3std6ranges3__45__cpo7advanceE:
	.zero		1
	.type		_ZN39_INTERNAL_fa692857_9_int8mm_cu_1fafbbe54cuda3std3__45__cpo7crbeginE,@object
	.size		_ZN39_INTERNAL_fa692857_9_int8mm_cu_1fafbbe54cuda3std3__45__cpo7crbeginE,(_ZN39_INTERNAL_fa692857_9_int8mm_cu_1fafbbe54cuda3std6ranges3__45__cpo4dataE - _ZN39_INTERNAL_fa692857_9_int8mm_cu_1fafbbe54cuda3std3__45__cpo7crbeginE)
_ZN39_INTERNAL_fa692857_9_int8mm_cu_1fafbbe54cuda3std3__45__cpo7crbeginE:
	.zero		1
	.type		_ZN39_INTERNAL_fa692857_9_int8mm_cu_1fafbbe54cuda3std6ranges3__45__cpo4dataE,@object
	.size		_ZN39_INTERNAL_fa692857_9_int8mm_cu_1fafbbe54cuda3std6ranges3__45__cpo4dataE,(_ZN39_INTERNAL_fa692857_9_int8mm_cu_1fafbbe54cuda3std6ranges3__45__cpo5beginE - _ZN39_INTERNAL_fa692857_9_int8mm_cu_1fafbbe54cuda3std6ranges3__45__cpo4dataE)
_ZN39_INTERNAL_fa692857_9_int8mm_cu_1fafbbe54cuda3std6ranges3__45__cpo4dataE:
	.zero		1
	.type		_ZN39_INTERNAL_fa692857_9_int8mm_cu_1fafbbe54cuda3std6ranges3__45__cpo5beginE,@object
	.size		_ZN39_INTERNAL_fa692857_9_int8mm_cu_1fafbbe54cuda3std6ranges3__45__cpo5beginE,(_ZN39_INTERNAL_fa692857_9_int8mm_cu_1fafbbe54cuda3std3__441_GLOBAL__N__fa692857_9_int8mm_cu_1fafbbe56ignoreE - _ZN39_INTERNAL_fa692857_9_int8mm_cu_1fafbbe54cuda3std6ranges3__45__cpo5beginE)
_ZN39_INTERNAL_fa692857_9_int8mm_cu_1fafbbe54cuda3std6ranges3__45__cpo5beginE:
	.zero		1
	.type		_ZN39_INTERNAL_fa692857_9_int8mm_cu_1fafbbe54cuda3std3__441_GLOBAL__N__fa692857_9_int8mm_cu_1fafbbe56ignoreE,@object
	.size		_ZN39_INTERNAL_fa692857_9_int8mm_cu_1fafbbe54cuda3std3__441_GLOBAL__N__fa692857_9_int8mm_cu_1fafbbe56ignoreE,(_ZN39_INTERNAL_fa692857_9_int8mm_cu_1fafbbe54cuda3std6ranges3__45__cpo4sizeE - _ZN39_INTERNAL_fa692857_9_int8mm_cu_1fafbbe54cuda3std3__441_GLOBAL__N__fa692857_9_int8mm_cu_1fafbbe56ignoreE)
_ZN39_INTERNAL_fa692857_9_int8mm_cu_1fafbbe54cuda3std3__441_GLOBAL__N__fa692857_9_int8mm_cu_1fafbbe56ignoreE:
	.zero		1
	.type		_ZN39_INTERNAL_fa692857_9_int8mm_cu_1fafbbe54cuda3std6ranges3__45__cpo4sizeE,@object
	.size		_ZN39_INTERNAL_fa692857_9_int8mm_cu_1fafbbe54cuda3std6ranges3__45__cpo4sizeE,(_ZN39_INTERNAL_fa692857_9_int8mm_cu_1fafbbe54cuda3std3__45__cpo5beginE - _ZN39_INTERNAL_fa692857_9_int8mm_cu_1fafbbe54cuda3std6ranges3__45__cpo4sizeE)
_ZN39_INTERNAL_fa692857_9_int8mm_cu_1fafbbe54cuda3std6ranges3__45__cpo4sizeE:
	.zero		1
	.type		_ZN39_INTERNAL_fa692857_9_int8mm_cu_1fafbbe54cuda3std3__45__cpo5beginE,@object
	.size		_ZN39_INTERNAL_fa692857_9_int8mm_cu_1fafbbe54cuda3std3__45__cpo5beginE,(_ZN39_INTERNAL_fa692857_9_int8mm_cu_1fafbbe54cuda3std6ranges3__45__cpo6cbeginE - _ZN39_INTERNAL_fa692857_9_int8mm_cu_1fafbbe54cuda3std3__45__cpo5beginE)
_ZN39_INTERNAL_fa692857_9_int8mm_cu_1fafbbe54cuda3std3__45__cpo5beginE:
	.zero		1
	.type		_ZN39_INTERNAL_fa692857_9_int8mm_cu_1fafbbe54cuda3std6ranges3__45__cpo6cbeginE,@object
	.size		_ZN39_INTERNAL_fa692857_9_int8mm_cu_1fafbbe54cuda3std6ranges3__45__cpo6cbeginE,(_ZN39_INTERNAL_fa692857_9_int8mm_cu_1fafbbe54cuda3std3__45__cpo6rbeginE - _ZN39_INTERNAL_fa692857_9_int8mm_cu_1fafbbe54cuda3std6ranges3__45__cpo6cbeginE)
_ZN39_INTERNAL_fa692857_9_int8mm_cu_1fafbbe54cuda3std6ranges3__45__cpo6cbeginE:
	.zero		1
	.type		_ZN39_INTERNAL_fa692857_9_int8mm_cu_1fafbbe54cuda3std3__45__cpo6rbeginE,@object
	.size		_ZN39_INTERNAL_fa692857_9_int8mm_cu_1fafbbe54cuda3std3__45__cpo6rbeginE,(_ZN39_INTERNAL_fa692857_9_int8mm_cu_1fafbbe54cuda3std6ranges3__45__cpo4nextE - _ZN39_INTERNAL_fa692857_9_int8mm_cu_1fafbbe54cuda3std3__45__cpo6rbeginE)
_ZN39_INTERNAL_fa692857_9_int8mm_cu_1fafbbe54cuda3std3__45__cpo6rbeginE:
	.zero		1
	.type		_ZN39_INTERNAL_fa692857_9_int8mm_cu_1fafbbe54cuda3std6ranges3__45__cpo4nextE,@object
	.size		_ZN39_INTERNAL_fa692857_9_int8mm_cu_1fafbbe54cuda3std6ranges3__45__cpo4nextE,(_ZN39_INTERNAL_fa692857_9_int8mm_cu_1fafbbe54cuda3std6ranges3__45__cpo4swapE - _ZN39_INTERNAL_fa692857_9_int8mm_cu_1fafbbe54cuda3std6ranges3__45__cpo4nextE)
_ZN39_INTERNAL_fa692857_9_int8mm_cu_1fafbbe54cuda3std6ranges3__45__cpo4nextE:
	.zero		1
	.type		_ZN39_INTERNAL_fa692857_9_int8mm_cu_1fafbbe54cuda3std6ranges3__45__cpo4swapE,@object
	.size		_ZN39_INTERNAL_fa692857_9_int8mm_cu_1fafbbe54cuda3std6ranges3__45__cpo4swapE,(_ZN39_INTERNAL_fa692857_9_int8mm_cu_1fafbbe54cuda3std3__420unreachable_sentinelE - _ZN39_INTERNAL_fa692857_9_int8mm_cu_1fafbbe54cuda3std6ranges3__45__cpo4swapE)
_ZN39_INTERNAL_fa692857_9_int8mm_cu_1fafbbe54cuda3std6ranges3__45__cpo4swapE:
	.zero		1
	.type		_ZN39_INTERNAL_fa692857_9_int8mm_cu_1fafbbe54cuda3std3__420unreachable_sentinelE,@object
	.size		_ZN39_INTERNAL_fa692857_9_int8mm_cu_1fafbbe54cuda3std3__420unreachable_sentinelE,(_ZN39_INTERNAL_fa692857_9_int8mm_cu_1fafbbe56thrust23THRUST_300001_SM_900_NS6system6detail10sequential3seqE - _ZN39_INTERNAL_fa692857_9_int8mm_cu_1fafbbe54cuda3std3__420unreachable_sentinelE)
_ZN39_INTERNAL_fa692857_9_int8mm_cu_1fafbbe54cuda3std3__420unreachable_sentinelE:
	.zero		1
	.type		_ZN39_INTERNAL_fa692857_9_int8mm_cu_1fafbbe56thrust23THRUST_300001_SM_900_NS6system6detail10sequential3seqE,@object
	.size		_ZN39_INTERNAL_fa692857_9_int8mm_cu_1fafbbe56thrust23THRUST_300001_SM_900_NS6system6detail10sequential3seqE,(_ZN39_INTERNAL_fa692857_9_int8mm_cu_1fafbbe54cuda3std3__45__cpo4cendE - _ZN39_INTERNAL_fa692857_9_int8mm_cu_1fafbbe56thrust23THRUST_300001_SM_900_NS6system6detail10sequential3seqE)
_ZN39_INTERNAL_fa692857_9_int8mm_cu_1fafbbe56thrust23THRUST_300001_SM_900_NS6system6detail10sequential3seqE:
	.zero		1
	.type		_ZN39_INTERNAL_fa692857_9_int8mm_cu_1fafbbe54cuda3std3__45__cpo4cendE,@object
	.size		_ZN39_INTERNAL_fa692857_9_int8mm_cu_1fafbbe54cuda3std3__45__cpo4cendE,(_ZN39_INTERNAL_fa692857_9_int8mm_cu_1fafbbe54cuda3std6ranges3__45__cpo9iter_swapE - _ZN39_INTERNAL_fa692857_9_int8mm_cu_1fafbbe54cuda3std3__45__cpo4cendE)
_ZN39_INTERNAL_fa692857_9_int8mm_cu_1fafbbe54cuda3std3__45__cpo4cendE:
	.zero		1
	.type		_ZN39_INTERNAL_fa692857_9_int8mm_cu_1fafbbe54cuda3std6ranges3__45__cpo9iter_swapE,@object
	.size		_ZN39_INTERNAL_fa692857_9_int8mm_cu_1fafbbe54cuda3std6ranges3__45__cpo9iter_swapE,(_ZN39_INTERNAL_fa692857_9_int8mm_cu_1fafbbe54cuda3std3__45__cpo5crendE - _ZN39_INTERNAL_fa692857_9_int8mm_cu_1fafbbe54cuda3std6ranges3__45__cpo9iter_swapE)
_ZN39_INTERNAL_fa692857_9_int8mm_cu_1fafbbe54cuda3std6ranges3__45__cpo9iter_swapE:
	.zero		1
	.type		_ZN39_INTERNAL_fa692857_9_int8mm_cu_1fafbbe54cuda3std3__45__cpo5crendE,@object
	.size		_ZN39_INTERNAL_fa692857_9_int8mm_cu_1fafbbe54cuda3std3__45__cpo5crendE,(_ZN39_INTERNAL_fa692857_9_int8mm_cu_1fafbbe54cuda3std6ranges3__45__cpo5cdataE - _ZN39_INTERNAL_fa692857_9_int8mm_cu_1fafbbe54cuda3std3__45__cpo5crendE)
_ZN39_INTERNAL_fa692857_9_int8mm_cu_1fafbbe54cuda3std3__45__cpo5crendE:
	.zero		1
	.type		_ZN39_INTERNAL_fa692857_9_int8mm_cu_1fafbbe54cuda3std6ranges3__45__cpo5cdataE,@object
	.size		_ZN39_INTERNAL_fa692857_9_int8mm_cu_1fafbbe54cuda3std6ranges3__45__cpo5cdataE,(_ZN39_INTERNAL_fa692857_9_int8mm_cu_1fafbbe54cuda3std6ranges3__45__cpo3endE - _ZN39_INTERNAL_fa692857_9_int8mm_cu_1fafbbe54cuda3std6ranges3__45__cpo5cdataE)
_ZN39_INTERNAL_fa692857_9_int8mm_cu_1fafbbe54cuda3std6ranges3__45__cpo5cdataE:
	.zero		1
	.type		_ZN39_INTERNAL_fa692857_9_int8mm_cu_1fafbbe54cuda3std6ranges3__45__cpo3endE,@object
	.size		_ZN39_INTERNAL_fa692857_9_int8mm_cu_1fafbbe54cuda3std6ranges3__45__cpo3endE,(_ZN39_INTERNAL_fa692857_9_int8mm_cu_1fafbbe54cuda3std3__419piecewise_constructE - _ZN39_INTERNAL_fa692857_9_int8mm_cu_1fafbbe54cuda3std6ranges3__45__cpo3endE)
_ZN39_INTERNAL_fa692857_9_int8mm_cu_1fafbbe54cuda3std6ranges3__45__cpo3endE:
	.zero		1
	.type		_ZN39_INTERNAL_fa692857_9_int8mm_cu_1fafbbe54cuda3std3__419piecewise_constructE,@object
	.size		_ZN39_INTERNAL_fa692857_9_int8mm_cu_1fafbbe54cuda3std3__419piecewise_constructE,(_ZN39_INTERNAL_fa692857_9_int8mm_cu_1fafbbe54cuda3std6ranges3__45__cpo5ssizeE - _ZN39_INTERNAL_fa692857_9_int8mm_cu_1fafbbe54cuda3std3__419piecewise_constructE)
_ZN39_INTERNAL_fa692857_9_int8mm_cu_1fafbbe54cuda3std3__419piecewise_constructE:
	.zero		1
	.type		_ZN39_INTERNAL_fa692857_9_int8mm_cu_1fafbbe54cuda3std6ranges3__45__cpo5ssizeE,@object
	.size		_ZN39_INTERNAL_fa692857_9_int8mm_cu_1fafbbe54cuda3std6ranges3__45__cpo5ssizeE,(_ZN39_INTERNAL_fa692857_9_int8mm_cu_1fafbbe54cuda3std3__45__cpo3endE - _ZN39_INTERNAL_fa692857_9_int8mm_cu_1fafbbe54cuda3std6ranges3__45__cpo5ssizeE)
_ZN39_INTERNAL_fa692857_9_int8mm_cu_1fafbbe54cuda3std6ranges3__45__cpo5ssizeE:
	.zero		1
	.type		_ZN39_INTERNAL_fa692857_9_int8mm_cu_1fafbbe54cuda3std3__45__cpo3endE,@object
	.size		_ZN39_INTERNAL_fa692857_9_int8mm_cu_1fafbbe54cuda3std3__45__cpo3endE,(_ZN39_INTERNAL_fa692857_9_int8mm_cu_1fafbbe54cuda3std6ranges3__45__cpo4cendE - _ZN39_INTERNAL_fa692857_9_int8mm_cu_1fafbbe54cuda3std3__45__cpo3endE)
_ZN39_INTERNAL_fa692857_9_int8mm_cu_1fafbbe54cuda3std3__45__cpo3endE:
	.zero		1
	.type		_ZN39_INTERNAL_fa692857_9_int8mm_cu_1fafbbe54cuda3std6ranges3__45__cpo4cendE,@object
	.size		_ZN39_INTERNAL_fa692857_9_int8mm_cu_1fafbbe54cuda3std6ranges3__45__cpo4cendE,(_ZN39_INTERNAL_fa692857_9_int8mm_cu_1fafbbe54cuda3std3__45__cpo4rendE - _ZN39_INTERNAL_fa692857_9_int8mm_cu_1fafbbe54cuda3std6ranges3__45__cpo4cendE)
_ZN39_INTERNAL_fa692857_9_int8mm_cu_1fafbbe54cuda3std6ranges3__45__cpo4cendE:
	.zero		1
	.type		_ZN39_INTERNAL_fa692857_9_int8mm_cu_1fafbbe54cuda3std3__45__cpo4rendE,@object
	.size		_ZN39_INTERNAL_fa692857_9_int8mm_cu_1fafbbe54cuda3std3__45__cpo4rendE,(_ZN39_INTERNAL_fa692857_9_int8mm_cu_1fafbbe54cuda3std6ranges3__45__cpo4prevE - _ZN39_INTERNAL_fa692857_9_int8mm_cu_1fafbbe54cuda3std3__45__cpo4rendE)
_ZN39_INTERNAL_fa692857_9_int8mm_cu_1fafbbe54cuda3std3__45__cpo4rendE:
	.zero		1
	.type		_ZN39_INTERNAL_fa692857_9_int8mm_cu_1fafbbe54cuda3std6ranges3__45__cpo4prevE,@object
	.size		_ZN39_INTERNAL_fa692857_9_int8mm_cu_1fafbbe54cuda3std6ranges3__45__cpo4prevE,(_ZN39_INTERNAL_fa692857_9_int8mm_cu_1fafbbe54cuda3std6ranges3__45__cpo9iter_moveE - _ZN39_INTERNAL_fa692857_9_int8mm_cu_1fafbbe54cuda3std6ranges3__45__cpo4prevE)
_ZN39_INTERNAL_fa692857_9_int8mm_cu_1fafbbe54cuda3std6ranges3__45__cpo4prevE:
	.zero		1
	.type		_ZN39_INTERNAL_fa692857_9_int8mm_cu_1fafbbe54cuda3std6ranges3__45__cpo9iter_moveE,@object
	.size		_ZN39_INTERNAL_fa692857_9_int8mm_cu_1fafbbe54cuda3std6ranges3__45__cpo9iter_moveE,(.L_13 - _ZN39_INTERNAL_fa692857_9_int8mm_cu_1fafbbe54cuda3std6ranges3__45__cpo9iter_moveE)
_ZN39_INTERNAL_fa692857_9_int8mm_cu_1fafbbe54cuda3std6ranges3__45__cpo9iter_moveE:
	.zero		1
.L_13:


//--------------------- .nv.constant0._ZN2at6native25weight_int8pack_mm_kernelEPKfPKaS2_Pfiii --------------------------
	.section	.nv.constant0._ZN2at6native25weight_int8pack_mm_kernelEPKfPKaS2_Pfiii,"a",@progbits
	.sectionflags	@""
	.align	4
.nv.constant0._ZN2at6native25weight_int8pack_mm_kernelEPKfPKaS2_Pfiii:
	.zero		572


//--------------------- SYMBOLS --------------------------

	.type		.nv.reservedSmem.offset0,@object
	.size		.nv.reservedSmem.offset0,0x4
